//
// Generated by NVIDIA NVVM Compiler
//
// Compiler Build ID: CL-36424714
// Cuda compilation tools, release 13.0, V13.0.88
// Based on NVVM 20.0.0
//

.version 9.0
.target sm_100
.address_size 64

	// .globl	_Z5func4PiS_

.visible .entry _Z5func4PiS_(
	.param .u64 .ptr .align 1 _Z5func4PiS__param_0,
	.param .u64 .ptr .align 1 _Z5func4PiS__param_1
)
{
	.reg .pred 	%p<11>;
	.reg .b32 	%r<32>;
	.reg .b64 	%rd<9>;

	ld.param.u64 	%rd2, [_Z5func4PiS__param_0];
	ld.param.u64 	%rd1, [_Z5func4PiS__param_1];
	cvta.to.global.u64 	%rd3, %rd2;
	mov.u32 	%r10, %tid.x;
	mov.u32 	%r12, %ctaid.x;
	mov.u32 	%r14, %ntid.x;
	mov.u32 	%r16, %nctaid.x;
	mad.lo.s32 	%r1, %r12, %r14, %r10;
	mul.wide.u32 	%rd4, %r1, 4;
	add.s64 	%rd5, %rd3, %rd4;
	ld.global.u32 	%r30, [%rd5];
	setp.eq.s32 	%p1, %r10, 0;
	setp.eq.s32 	%p2, %r12, 0;
	or.pred  	%p3, %p1, %p2;
	add.s32 	%r18, %r14, -1;
	setp.eq.s32 	%p4, %r10, %r18;
	or.pred  	%p5, %p3, %p4;
	add.s32 	%r19, %r16, -1;
	setp.eq.s32 	%p6, %r12, %r19;
	or.pred  	%p7, %p5, %p6;
	mov.u32 	%r31, %r30;
	@%p7 bra 	$L__BB0_4;
	setp.eq.s32 	%p8, %r30, 0;
	mov.b32 	%r31, 0;
	@%p8 bra 	$L__BB0_4;
	mov.b32 	%r31, 0;
	mov.b32 	%r28, 1;
$L__BB0_3:
	and.b32  	%r23, %r30, 1;
	setp.eq.b32 	%p9, %r23, 1;
	selp.b32 	%r24, 0, %r28, %p9;
	add.s32 	%r31, %r24, %r31;
	mul.lo.s32 	%r28, %r28, 10;
	shr.u32 	%r25, %r30, 31;
	add.s32 	%r26, %r30, %r25;
	shr.s32 	%r8, %r26, 1;
	add.s32 	%r27, %r30, 1;
	setp.gt.u32 	%p10, %r27, 2;
	mov.u32 	%r30, %r8;
	@%p10 bra 	$L__BB0_3;
$L__BB0_4:
	cvta.to.global.u64 	%rd6, %rd1;
	add.s64 	%rd8, %rd6, %rd4;
	st.global.u32 	[%rd8], %r31;
	ret;

}


// ===== COMPILED SASS (sm_100) =====

	.target	sm_100

	.elftype	@"ET_EXEC"


//--------------------- .note.nv.tkinfo           --------------------------
	.section	.note.nv.tkinfo,"",@"SHT_NOTE"
	.sectionflags	@"SHF_NOTE_NV_TKINFO"
	.tkinfo
        /*0018*/ 	.word	0x00000002
        /*0030*/ 	.string	""
        /*0030*/ 	.string	"ptxas"
        /*0030*/ 	.string	"Cuda compilation tools, release 13.0, V13.0.88"
        /*0030*/ 	.string	"Build cuda_13.0.r13.0/compiler.36424714_0"
        /*0030*/ 	.string	"-arch sm_100 -m 64 "



//--------------------- .note.nv.cuinfo           --------------------------
	.section	.note.nv.cuinfo,"",@"SHT_NOTE"
	.sectionflags	@"SHF_NOTE_NV_CUINFO"
        /*0018*/ 	.short	0x0002
        /*001a*/ 	.short	0x0064
        /*001c*/ 	.short	0x0082
	.zero		2


//--------------------- .nv.info                  --------------------------
	.section	.nv.info,"",@"SHT_CUDA_INFO"
	.align	4


	//----- nvinfo : EIATTR_REGCOUNT
	.align		4
        /*0000*/ 	.byte	0x04, 0x2f
        /*0002*/ 	.short	(.L_1 - .L_0)
	.align		4
.L_0:
        /*0004*/ 	.word	index@(_Z5func4PiS_)
        /*0008*/ 	.word	0x0000000a


	//----- nvinfo : EIATTR_FRAME_SIZE
	.align		4
.L_1:
        /*000c*/ 	.byte	0x04, 0x11
        /*000e*/ 	.short	(.L_3 - .L_2)
	.align		4
.L_2:
        /*0010*/ 	.word	index@(_Z5func4PiS_)
        /*0014*/ 	.word	0x00000000


	//----- nvinfo : EIATTR_MIN_STACK_SIZE
	.align		4
.L_3:
        /*0018*/ 	.byte	0x04, 0x12
        /*001a*/ 	.short	(.L_5 - .L_4)
	.align		4
.L_4:
        /*001c*/ 	.word	index@(_Z5func4PiS_)
        /*0020*/ 	.word	0x00000000
.L_5:


//--------------------- .nv.compat                --------------------------
	.section	.nv.compat,"",@"SHT_CUDA_COMPAT_INFO"
	.align	4
        /*0000*/ 	.byte	0x02, 0x09, 0x00, 0x00, 0x02, 0x02, 0x01, 0x00, 0x02, 0x05, 0x05, 0x00, 0x03, 0x07, 0x01, 0x01
        /*0010*/ 	.byte	0x02, 0x03, 0x00, 0x00, 0x02, 0x06, 0x01, 0x00, 0x04, 0x0b, 0x08, 0x00, 0x09, 0x00, 0x00, 0x00
        /*0020*/ 	.byte	0x00, 0x00, 0x00, 0x00


//--------------------- .nv.info._Z5func4PiS_     --------------------------
	.section	.nv.info._Z5func4PiS_,"",@"SHT_CUDA_INFO"
	.sectionflags	@""
	.align	4


	//----- nvinfo : EIATTR_CUDA_API_VERSION
	.align		4
        /*0000*/ 	.byte	0x04, 0x37
        /*0002*/ 	.short	(.L_7 - .L_6)
.L_6:
        /*0004*/ 	.word	0x00000082


	//----- nvinfo : EIATTR_KPARAM_INFO
	.align		4
.L_7:
        /*0008*/ 	.byte	0x04, 0x17
        /*000a*/ 	.short	(.L_9 - .L_8)
.L_8:
        /*000c*/ 	.word	0x00000000
        /*0010*/ 	.short	0x0001
        /*0012*/ 	.short	0x0008
        /*0014*/ 	.byte	0x00, 0xf5, 0x21, 0x00


	//----- nvinfo : EIATTR_KPARAM_INFO
	.align		4
.L_9:
        /*0018*/ 	.byte	0x04, 0x17
        /*001a*/ 	.short	(.L_11 - .L_10)
.L_10:
        /*001c*/ 	.word	0x00000000
        /*0020*/ 	.short	0x0000
        /*0022*/ 	.short	0x0000
        /*0024*/ 	.byte	0x00, 0xf5, 0x21, 0x00


	//----- nvinfo : EIATTR_SPARSE_MMA_MASK
	.align		4
.L_11:
        /*0028*/ 	.byte	0x03, 0x50
        /*002a*/ 	.short	0x0000


	//----- nvinfo : EIATTR_MAXREG_COUNT
	.align		4
        /*002c*/ 	.byte	0x03, 0x1b
        /*002e*/ 	.short	0x00ff


	//----- nvinfo : EIATTR_MERCURY_ISA_VERSION
	.align		4
        /*0030*/ 	.byte	0x03, 0x5f
        /*0032*/ 	.short	0x0101


	//----- nvinfo : EIATTR_VRC_CTA_INIT_COUNT
	.align		4
        /*0034*/ 	.byte	0x02, 0x4a
	.zero		1
	.zero		1


	//----- nvinfo : EIATTR_EXIT_INSTR_OFFSETS
	.align		4
        /*0038*/ 	.byte	0x04, 0x1c
        /*003a*/ 	.short	(.L_13 - .L_12)


	//   ....[0]....
.L_12:
        /*003c*/ 	.word	0x00000260


	//----- nvinfo : EIATTR_CRS_STACK_SIZE
	.align		4
.L_13:
        /*0040*/ 	.byte	0x04, 0x1e
        /*0042*/ 	.short	(.L_15 - .L_14)
.L_14:
        /*0044*/ 	.word	0x00000000


	//----- nvinfo : EIATTR_CBANK_PARAM_SIZE
	.align		4
.L_15:
        /*0048*/ 	.byte	0x03, 0x19
        /*004a*/ 	.short	0x0010


	//----- nvinfo : EIATTR_PARAM_CBANK
	.align		4
        /*004c*/ 	.byte	0x04, 0x0a
        /*004e*/ 	.short	(.L_17 - .L_16)
	.align		4
.L_16:
        /*0050*/ 	.word	index@(.nv.constant0._Z5func4PiS_)
        /*0054*/ 	.short	0x0380
        /*0056*/ 	.short	0x0010


	//----- nvinfo : EIATTR_SW_WAR
	.align		4
.L_17:
        /*0058*/ 	.byte	0x04, 0x36
        /*005a*/ 	.short	(.L_19 - .L_18)
.L_18:
        /*005c*/ 	.word	0x00000008
.L_19:


//--------------------- .nv.callgraph             --------------------------
	.section	.nv.callgraph,"",@"SHT_CUDA_CALLGRAPH"
	.align	4
	.sectionentsize	8
	.align		4
        /*0000*/ 	.word	0x00000000
	.align		4
        /*0004*/ 	.word	0xffffffff
	.align		4
        /*0008*/ 	.word	0x00000000
	.align		4
        /*000c*/ 	.word	0xfffffffe
	.align		4
        /*0010*/ 	.word	0x00000000
	.align		4
        /*0014*/ 	.word	0xfffffffd
	.align		4
        /*0018*/ 	.word	0x00000000
	.align		4
        /*001c*/ 	.word	0xfffffffc


//--------------------- .text._Z5func4PiS_        --------------------------
	.section	.text._Z5func4PiS_,"ax",@progbits
	.align	128
        .global         _Z5func4PiS_
        .type           _Z5func4PiS_,@function
        .size           _Z5func4PiS_,(.L_x_4 - _Z5func4PiS_)
        .other          _Z5func4PiS_,@"STO_CUDA_ENTRY STV_DEFAULT"
_Z5func4PiS_:
.text._Z5func4PiS_:
[----:B------:R-:W-:Y:S01]  /*0000*/  LDC R1, c[0x0][0x37c] ;  /* 0x0000df00ff017b82 */ /* 0x000fe20000000800 */
[----:B------:R-:W0:Y:S07]  /*0010*/  S2R R7, SR_TID.X ;  /* 0x0000000000077919 */ /* 0x000e2e0000002100 */
[----:B------:R-:W0:Y:S01]  /*0020*/  S2UR UR6, SR_CTAID.X ;  /* 0x00000000000679c3 */ /* 0x000e220000002500 */
[----:B------:R-:W1:Y:S07]  /*0030*/  LDCU.64 UR4, c[0x0][0x358] ;  /* 0x00006b00ff0477ac */ /* 0x000e6e0008000a00 */
[----:B------:R-:W0:Y:S08]  /*0040*/  LDC R0, c[0x0][0x360] ;  /* 0x0000d800ff007b82 */ /* 0x000e300000000800 */
[----:B------:R-:W2:Y:S01]  /*0050*/  LDC.64 R2, c[0x0][0x380] ;  /* 0x0000e000ff027b82 */ /* 0x000ea20000000a00 */
[----:B0-----:R-:W-:-:S04]  /*0060*/  IMAD R5, R0, UR6, R7 ;  /* 0x0000000600057c24 */ /* 0x001fc8000f8e0207 */
[----:B--2---:R-:W-:-:S06]  /*0070*/  IMAD.WIDE.U32 R2, R5, 0x4, R2 ;  /* 0x0000000405027825 */ /* 0x004fcc00078e0002 */
[----:B-1----:R-:W2:Y:S01]  /*0080*/  LDG.E R2, desc[UR4][R2.64] ;  /* 0x0000000402027981 */ /* 0x002ea2000c1e1900 */
[----:B------:R-:W0:Y:S01]  /*0090*/  LDC R4, c[0x0][0x370] ;  /* 0x0000dc00ff047b82 */ /* 0x000e220000000800 */
[----:B------:R-:W-:Y:S01]  /*00a0*/  ISETP.NE.AND P0, PT, RZ, UR6, PT ;  /* 0x00000006ff007c0c */ /* 0x000fe2000bf05270 */
[----:B------:R-:W-:Y:S01]  /*00b0*/  VIADD R0, R0, 0xffffffff ;  /* 0xffffffff00007836 */ /* 0x000fe20000000000 */
[----:B------:R-:W-:Y:S02]  /*00c0*/  BSSY.RECONVERGENT B0, `(.L_x_0) ;  /* 0x0000016000007945 */ /* 0x000fe40003800200 */
[----:B------:R-:W-:-:S04]  /*00d0*/  ISETP.EQ.OR P0, PT, R7, RZ, !P0 ;  /* 0x000000ff0700720c */ /* 0x000fc80004702670 */
[----:B------:R-:W-:Y:S01]  /*00e0*/  ISETP.EQ.OR P0, PT, R7, R0, P0 ;  /* 0x000000000700720c */ /* 0x000fe20000702670 */
[----:B0-----:R-:W-:-:S05]  /*00f0*/  VIADD R4, R4, 0xffffffff ;  /* 0xffffffff04047836 */ /* 0x001fca0000000000 */
[----:B------:R-:W-:Y:S01]  /*0100*/  ISETP.EQ.OR P0, PT, R4, UR6, P0 ;  /* 0x0000000604007c0c */ /* 0x000fe20008702670 */
[----:B--2---:R-:W-:-:S12]  /*0110*/  IMAD.MOV.U32 R7, RZ, RZ, R2 ;  /* 0x000000ffff077224 */ /* 0x004fd800078e0002 */
[----:B------:R-:W-:Y:S05]  /*0120*/  @P0 BRA `(.L_x_1) ;  /* 0x00000000003c0947 */ /* 0x000fea0003800000 */
[----:B------:R-:W-:Y:S01]  /*0130*/  ISETP.NE.AND P0, PT, R2, RZ, PT ;  /* 0x000000ff0200720c */ /* 0x000fe20003f05270 */
[----:B------:R-:W-:-:S12]  /*0140*/  IMAD.MOV.U32 R7, RZ, RZ, RZ ;  /* 0x000000ffff077224 */ /* 0x000fd800078e00ff */
[----:B------:R-:W-:Y:S05]  /*0150*/  @!P0 BRA `(.L_x_1) ;  /* 0x0000000000308947 */ /* 0x000fea0003800000 */
[----:B------:R-:W-:Y:S02]  /*0160*/  HFMA2 R7, -RZ, RZ, 0, 0 ;  /* 0x00000000ff077431 */ /* 0x000fe400000001ff */
[----:B------:R-:W-:-:S07]  /*0170*/  IMAD.MOV.U32 R3, RZ, RZ, 0x1 ;  /* 0x00000001ff037424 */ /* 0x000fce00078e00ff */
.L_x_2:
[C---:B------:R-:W-:Y:S01]  /*0180*/  VIADD R4, R2.reuse, 0x1 ;  /* 0x0000000102047836 */ /* 0x040fe20000000000 */
[C---:B------:R-:W-:Y:S02]  /*0190*/  LOP3.LUT R0, R2.reuse, 0x1, RZ, 0xc0, !PT ;  /* 0x0000000102007812 */ /* 0x040fe400078ec0ff */
[----:B------:R-:W-:Y:S02]  /*01a0*/  LEA.HI R2, R2, R2, RZ, 0x1 ;  /* 0x0000000202027211 */ /* 0x000fe400078f08ff */
[----:B------:R-:W-:Y:S02]  /*01b0*/  ISETP.GT.U32.AND P1, PT, R4, 0x2, PT ;  /* 0x000000020400780c */ /* 0x000fe40003f24070 */
[----:B------:R-:W-:Y:S02]  /*01c0*/  ISETP.NE.U32.AND P0, PT, R0, 0x1, PT ;  /* 0x000000010000780c */ /* 0x000fe40003f05070 */
[----:B------:R-:W-:Y:S02]  /*01d0*/  SHF.R.S32.HI R2, RZ, 0x1, R2 ;  /* 0x00000001ff027819 */ /* 0x000fe40000011402 */
[C---:B------:R-:W-:Y:S01]  /*01e0*/  SEL R0, R3.reuse, RZ, P0 ;  /* 0x000000ff03007207 */ /* 0x040fe20000000000 */
[----:B------:R-:W-:-:S03]  /*01f0*/  IMAD R3, R3, 0xa, RZ ;  /* 0x0000000a03037824 */ /* 0x000fc600078e02ff */
[----:B------:R-:W-:-:S03]  /*0200*/  IADD3 R7, PT, PT, R0, R7, RZ ;  /* 0x0000000700077210 */ /* 0x000fc60007ffe0ff */
[----:B------:R-:W-:Y:S05]  /*0210*/  @P1 BRA `(.L_x_2) ;  /* 0xfffffffc00d81947 */ /* 0x000fea000383ffff */
.L_x_1:
[----:B------:R-:W-:Y:S05]  /*0220*/  BSYNC.RECONVERGENT B0 ;  /* 0x0000000000007941 */ /* 0x000fea0003800200 */
.L_x_0:
[----:B------:R-:W0:Y:S02]  /*0230*/  LDC.64 R2, c[0x0][0x388] ;  /* 0x0000e200ff027b82 */ /* 0x000e240000000a00 */
[----:B0-----:R-:W-:-:S05]  /*0240*/  IMAD.WIDE.U32 R2, R5, 0x4, R2 ;  /* 0x0000000405027825 */ /* 0x001fca00078e0002 */
[----:B------:R-:W-:Y:S01]  /*0250*/  STG.E desc[UR4][R2.64], R7 ;  /* 0x0000000702007986 */ /* 0x000fe2000c101904 */
[----:B------:R-:W-:Y:S05]  /*0260*/  EXIT ;  /* 0x000000000000794d */ /* 0x000fea0003800000 */
.L_x_3:
[----:B------:R-:W-:-:S00]  /*0270*/  BRA `(.L_x_3) ;  /* 0xfffffffc00fc7947 */ /* 0x000fc0000383ffff */
[----:B------:R-:W-:-:S00]  /*0280*/  NOP ;  /* 0x0000000000007918 */ /* 0x000fc00000000000 */
[----:B------:R-:W-:-:S00]  /*0290*/  NOP ;  /* 0x0000000000007918 */ /* 0x000fc00000000000 */
[----:B------:R-:W-:-:S00]  /*02a0*/  NOP ;  /* 0x0000000000007918 */ /* 0x000fc00000000000 */
[----:B------:R-:W-:-:S00]  /*02b0*/  NOP ;  /* 0x0000000000007918 */ /* 0x000fc00000000000 */
[----:B------:R-:W-:-:S00]  /*02c0*/  NOP ;  /* 0x0000000000007918 */ /* 0x000fc00000000000 */
[----:B------:R-:W-:-:S00]  /*02d0*/  NOP ;  /* 0x0000000000007918 */ /* 0x000fc00000000000 */
[----:B------:R-:W-:-:S00]  /*02e0*/  NOP ;  /* 0x0000000000007918 */ /* 0x000fc00000000000 */
[----:B------:R-:W-:-:S00]  /*02f0*/  NOP ;  /* 0x0000000000007918 */ /* 0x000fc00000000000 */
.L_x_4:


//--------------------- .nv.shared.reserved.0     --------------------------
	.section	.nv.shared.reserved.0,"aw",@nobits
	.weak		__nv_reservedSMEM_offset_0_alias
	.size		__nv_reservedSMEM_offset_0_alias, 0, 64
	.other		__nv_reservedSMEM_offset_0_alias,@"STO_CUDA_RESERVED_SHARED STV_DEFAULT"
__nv_reservedSMEM_offset_0_alias:
	.zero		0
	.zero		64


//--------------------- .nv.constant0._Z5func4PiS_ --------------------------
	.section	.nv.constant0._Z5func4PiS_,"a",@progbits
	.sectionflags	@""
	.align	4
.nv.constant0._Z5func4PiS_:
	.zero		912


//--------------------- SYMBOLS --------------------------

	.type		.nv.reservedSmem.offset0,@object
	.size		.nv.reservedSmem.offset0,0x4
